//
// Generated by NVIDIA NVVM Compiler
//
// Compiler Build ID: CL-36424714
// Cuda compilation tools, release 13.0, V13.0.88
// Based on NVVM 20.0.0
//

.version 9.0
.target sm_100
.address_size 64

	// .globl	_Z8normaDuePii

.visible .entry _Z8normaDuePii(
	.param .u64 .ptr .align 1 _Z8normaDuePii_param_0,
	.param .u32 _Z8normaDuePii_param_1
)
{


	ret;

}


// ===== COMPILED SASS (sm_100) =====

	.target	sm_100

	.elftype	@"ET_EXEC"


//--------------------- .note.nv.tkinfo           --------------------------
	.section	.note.nv.tkinfo,"",@"SHT_NOTE"
	.sectionflags	@"SHF_NOTE_NV_TKINFO"
	.tkinfo
        /*0018*/ 	.word	0x00000002
        /*0030*/ 	.string	""
        /*0030*/ 	.string	"ptxas"
        /*0030*/ 	.string	"Cuda compilation tools, release 13.0, V13.0.88"
        /*0030*/ 	.string	"Build cuda_13.0.r13.0/compiler.36424714_0"
        /*0030*/ 	.string	"-arch sm_100 -m 64 "



//--------------------- .note.nv.cuinfo           --------------------------
	.section	.note.nv.cuinfo,"",@"SHT_NOTE"
	.sectionflags	@"SHF_NOTE_NV_CUINFO"
        /*0018*/ 	.short	0x0002
        /*001a*/ 	.short	0x0064
        /*001c*/ 	.short	0x0082
	.zero		2


//--------------------- .nv.info                  --------------------------
	.section	.nv.info,"",@"SHT_CUDA_INFO"
	.align	4


	//----- nvinfo : EIATTR_REGCOUNT
	.align		4
        /*0000*/ 	.byte	0x04, 0x2f
        /*0002*/ 	.short	(.L_1 - .L_0)
	.align		4
.L_0:
        /*0004*/ 	.word	index@(_Z8normaDuePii)
        /*0008*/ 	.word	0x00000004


	//----- nvinfo : EIATTR_FRAME_SIZE
	.align		4
.L_1:
        /*000c*/ 	.byte	0x04, 0x11
        /*000e*/ 	.short	(.L_3 - .L_2)
	.align		4
.L_2:
        /*0010*/ 	.word	index@(_Z8normaDuePii)
        /*0014*/ 	.word	0x00000000


	//----- nvinfo : EIATTR_MIN_STACK_SIZE
	.align		4
.L_3:
        /*0018*/ 	.byte	0x04, 0x12
        /*001a*/ 	.short	(.L_5 - .L_4)
	.align		4
.L_4:
        /*001c*/ 	.word	index@(_Z8normaDuePii)
        /*0020*/ 	.word	0x00000000
.L_5:


//--------------------- .nv.compat                --------------------------
	.section	.nv.compat,"",@"SHT_CUDA_COMPAT_INFO"
	.align	4
        /*0000*/ 	.byte	0x02, 0x09, 0x00, 0x00, 0x02, 0x02, 0x01, 0x00, 0x02, 0x05, 0x05, 0x00, 0x03, 0x07, 0x01, 0x01
        /*0010*/ 	.byte	0x02, 0x03, 0x00, 0x00, 0x02, 0x06, 0x01, 0x00, 0x04, 0x0b, 0x08, 0x00, 0x09, 0x00, 0x00, 0x00
        /*0020*/ 	.byte	0x00, 0x00, 0x00, 0x00


//--------------------- .nv.info._Z8normaDuePii   --------------------------
	.section	.nv.info._Z8normaDuePii,"",@"SHT_CUDA_INFO"
	.sectionflags	@""
	.align	4


	//----- nvinfo : EIATTR_CUDA_API_VERSION
	.align		4
        /*0000*/ 	.byte	0x04, 0x37
        /*0002*/ 	.short	(.L_7 - .L_6)
.L_6:
        /*0004*/ 	.word	0x00000082


	//----- nvinfo : EIATTR_KPARAM_INFO
	.align		4
.L_7:
        /*0008*/ 	.byte	0x04, 0x17
        /*000a*/ 	.short	(.L_9 - .L_8)
.L_8:
        /*000c*/ 	.word	0x00000000
        /*0010*/ 	.short	0x0001
        /*0012*/ 	.short	0x0008
        /*0014*/ 	.byte	0x00, 0xf0, 0x11, 0x00


	//----- nvinfo : EIATTR_KPARAM_INFO
	.align		4
.L_9:
        /*0018*/ 	.byte	0x04, 0x17
        /*001a*/ 	.short	(.L_11 - .L_10)
.L_10:
        /*001c*/ 	.word	0x00000000
        /*0020*/ 	.short	0x0000
        /*0022*/ 	.short	0x0000
        /*0024*/ 	.byte	0x00, 0xf5, 0x21, 0x00


	//----- nvinfo : EIATTR_SPARSE_MMA_MASK
	.align		4
.L_11:
        /*0028*/ 	.byte	0x03, 0x50
        /*002a*/ 	.short	0x0000


	//----- nvinfo : EIATTR_MAXREG_COUNT
	.align		4
        /*002c*/ 	.byte	0x03, 0x1b
        /*002e*/ 	.short	0x00ff


	//----- nvinfo : EIATTR_MERCURY_ISA_VERSION
	.align		4
        /*0030*/ 	.byte	0x03, 0x5f
        /*0032*/ 	.short	0x0101


	//----- nvinfo : EIATTR_VRC_CTA_INIT_COUNT
	.align		4
        /*0034*/ 	.byte	0x02, 0x4a
	.zero		1
	.zero		1


	//----- nvinfo : EIATTR_EXIT_INSTR_OFFSETS
	.align		4
        /*0038*/ 	.byte	0x04, 0x1c
        /*003a*/ 	.short	(.L_13 - .L_12)


	//   ....[0]....
.L_12:
        /*003c*/ 	.word	0x00000010


	//----- nvinfo : EIATTR_CBANK_PARAM_SIZE
	.align		4
.L_13:
        /*0040*/ 	.byte	0x03, 0x19
        /*0042*/ 	.short	0x000c


	//----- nvinfo : EIATTR_PARAM_CBANK
	.align		4
        /*0044*/ 	.byte	0x04, 0x0a
        /*0046*/ 	.short	(.L_15 - .L_14)
	.align		4
.L_14:
        /*0048*/ 	.word	index@(.nv.constant0._Z8normaDuePii)
        /*004c*/ 	.short	0x0380
        /*004e*/ 	.short	0x000c


	//----- nvinfo : EIATTR_SW_WAR
	.align		4
.L_15:
        /*0050*/ 	.byte	0x04, 0x36
        /*0052*/ 	.short	(.L_17 - .L_16)
.L_16:
        /*0054*/ 	.word	0x00000008
.L_17:


//--------------------- .nv.callgraph             --------------------------
	.section	.nv.callgraph,"",@"SHT_CUDA_CALLGRAPH"
	.align	4
	.sectionentsize	8
	.align		4
        /*0000*/ 	.word	0x00000000
	.align		4
        /*0004*/ 	.word	0xffffffff
	.align		4
        /*0008*/ 	.word	0x00000000
	.align		4
        /*000c*/ 	.word	0xfffffffe
	.align		4
        /*0010*/ 	.word	0x00000000
	.align		4
        /*0014*/ 	.word	0xfffffffd
	.align		4
        /*0018*/ 	.word	0x00000000
	.align		4
        /*001c*/ 	.word	0xfffffffc


//--------------------- .text._Z8normaDuePii      --------------------------
	.section	.text._Z8normaDuePii,"ax",@progbits
	.align	128
        .global         _Z8normaDuePii
        .type           _Z8normaDuePii,@function
        .size           _Z8normaDuePii,(.L_x_1 - _Z8normaDuePii)
        .other          _Z8normaDuePii,@"STO_CUDA_ENTRY STV_DEFAULT"
_Z8normaDuePii:
.text._Z8normaDuePii:
[----:B------:R-:W-:Y:S01]  /*0000*/  LDC R1, c[0x0][0x37c] ;  /* 0x0000df00ff017b82 */ /* 0x000fe20000000800 */
[----:B------:R-:W-:Y:S05]  /*0010*/  EXIT ;  /* 0x000000000000794d */ /* 0x000fea0003800000 */
.L_x_0:
[----:B------:R-:W-:-:S00]  /*0020*/  BRA `(.L_x_0) ;  /* 0xfffffffc00fc7947 */ /* 0x000fc0000383ffff */
[----:B------:R-:W-:-:S00]  /*0030*/  NOP ;  /* 0x0000000000007918 */ /* 0x000fc00000000000 */
        /* <DEDUP_REMOVED lines=12> */
.L_x_1:


//--------------------- .nv.shared.reserved.0     --------------------------
	.section	.nv.shared.reserved.0,"aw",@nobits
	.weak		__nv_reservedSMEM_offset_0_alias
	.size		__nv_reservedSMEM_offset_0_alias, 0, 64
	.other		__nv_reservedSMEM_offset_0_alias,@"STO_CUDA_RESERVED_SHARED STV_DEFAULT"
__nv_reservedSMEM_offset_0_alias:
	.zero		0
	.zero		64


//--------------------- .nv.constant0._Z8normaDuePii --------------------------
	.section	.nv.constant0._Z8normaDuePii,"a",@progbits
	.sectionflags	@""
	.align	4
.nv.constant0._Z8normaDuePii:
	.zero		908


//--------------------- SYMBOLS --------------------------

	.type		.nv.reservedSmem.offset0,@object
	.size		.nv.reservedSmem.offset0,0x4
